	.headerflags	@"EF_CUDA_TEXMODE_UNIFIED EF_CUDA_64BIT_ADDRESS EF_CUDA_ACCELERATORS EF_CUDA_SM90 EF_CUDA_VIRTUAL_SM(EF_CUDA_SM90)"
	.elftype	@"ET_EXEC"


//--------------------- .nv.info                  --------------------------
	.section	.nv.info,"",@"SHT_CUDA_INFO"
	.align	4


	//----- nvinfo : EIATTR_REGCOUNT
	.align		4
        /*0000*/ 	.byte	0x04, 0x2f
        /*0002*/ 	.short	(.L_1 - .L_0)
	.align		4
.L_0:
        /*0004*/ 	.word	index@(triton_poi_fused_convolution_relu_10)
        /*0008*/ 	.word	0x00000019


	//----- nvinfo : EIATTR_MIN_STACK_SIZE
	.align		4
.L_1:
        /*000c*/ 	.byte	0x04, 0x12
        /*000e*/ 	.short	(.L_3 - .L_2)
	.align		4
.L_2:
        /*0010*/ 	.word	index@(triton_poi_fused_convolution_relu_10)
        /*0014*/ 	.word	0x00000000


	//----- nvinfo : EIATTR_FRAME_SIZE
	.align		4
.L_3:
        /*0018*/ 	.byte	0x04, 0x11
        /*001a*/ 	.short	(.L_5 - .L_4)
	.align		4
.L_4:
        /*001c*/ 	.word	index@(triton_poi_fused_convolution_relu_10)
        /*0020*/ 	.word	0x00000000


	//----- nvinfo : EIATTR_MIN_STACK_SIZE
	.align		4
.L_5:
        /*0024*/ 	.byte	0x04, 0x12
        /*0026*/ 	.short	(.L_7 - .L_6)
	.align		4
.L_6:
        /*0028*/ 	.word	index@(triton_poi_fused_convolution_relu_10)
        /*002c*/ 	.word	0x00000000
.L_7:


//--------------------- .nv.info.triton_poi_fused_convolution_relu_10 --------------------------
	.section	.nv.info.triton_poi_fused_convolution_relu_10,"",@"SHT_CUDA_INFO"
	.sectionflags	@""
	.align	4


	//----- nvinfo : EIATTR_CUDA_API_VERSION
	.align		4
        /*0000*/ 	.byte	0x04, 0x37
        /*0002*/ 	.short	(.L_9 - .L_8)
.L_8:
        /*0004*/ 	.word	0x0000007c


	//----- nvinfo : EIATTR_KPARAM_INFO
	.align		4
.L_9:
        /*0008*/ 	.byte	0x04, 0x17
        /*000a*/ 	.short	(.L_11 - .L_10)
.L_10:
        /*000c*/ 	.word	0x00000000
        /*0010*/ 	.short	0x0004
        /*0012*/ 	.short	0x001c
        /*0014*/ 	.byte	0x00, 0xf0, 0x11, 0x00


	//----- nvinfo : EIATTR_KPARAM_INFO
	.align		4
.L_11:
        /*0018*/ 	.byte	0x04, 0x17
        /*001a*/ 	.short	(.L_13 - .L_12)
.L_12:
        /*001c*/ 	.word	0x00000000
        /*0020*/ 	.short	0x0003
        /*0022*/ 	.short	0x0018
        /*0024*/ 	.byte	0x00, 0xf0, 0x11, 0x00


	//----- nvinfo : EIATTR_KPARAM_INFO
	.align		4
.L_13:
        /*0028*/ 	.byte	0x04, 0x17
        /*002a*/ 	.short	(.L_15 - .L_14)
.L_14:
        /*002c*/ 	.word	0x00000000
        /*0030*/ 	.short	0x0002
        /*0032*/ 	.short	0x0010
        /*0034*/ 	.byte	0x00, 0xf4, 0x21, 0x00


	//----- nvinfo : EIATTR_KPARAM_INFO
	.align		4
.L_15:
        /*0038*/ 	.byte	0x04, 0x17
        /*003a*/ 	.short	(.L_17 - .L_16)
.L_16:
        /*003c*/ 	.word	0x00000000
        /*0040*/ 	.short	0x0001
        /*0042*/ 	.short	0x0008
        /*0044*/ 	.byte	0x00, 0xf4, 0x21, 0x00


	//----- nvinfo : EIATTR_KPARAM_INFO
	.align		4
.L_17:
        /*0048*/ 	.byte	0x04, 0x17
        /*004a*/ 	.short	(.L_19 - .L_18)
.L_18:
        /*004c*/ 	.word	0x00000000
        /*0050*/ 	.short	0x0000
        /*0052*/ 	.short	0x0000
        /*0054*/ 	.byte	0x00, 0xf4, 0x21, 0x00


	//----- nvinfo : EIATTR_SPARSE_MMA_MASK
	.align		4
.L_19:
        /*0058*/ 	.byte	0x03, 0x50
        /*005a*/ 	.short	0x0000


	//----- nvinfo : EIATTR_MAXREG_COUNT
	.align		4
        /*005c*/ 	.byte	0x03, 0x1b
        /*005e*/ 	.short	0x00ff


	//----- nvinfo : EIATTR_EXIT_INSTR_OFFSETS
	.align		4
        /*0060*/ 	.byte	0x04, 0x1c
        /*0062*/ 	.short	(.L_21 - .L_20)


	//   ....[0]....
.L_20:
        /*0064*/ 	.word	0x00000750


	//   ....[1]....
        /*0068*/ 	.word	0x00000770


	//----- nvinfo : EIATTR_REQNTID
	.align		4
.L_21:
        /*006c*/ 	.byte	0x04, 0x10
        /*006e*/ 	.short	(.L_23 - .L_22)
.L_22:
        /*0070*/ 	.word	0x00000080
        /*0074*/ 	.word	0x00000001
        /*0078*/ 	.word	0x00000001


	//----- nvinfo : EIATTR_CBANK_PARAM_SIZE
	.align		4
.L_23:
        /*007c*/ 	.byte	0x03, 0x19
        /*007e*/ 	.short	0x0020


	//----- nvinfo : EIATTR_PARAM_CBANK
	.align		4
        /*0080*/ 	.byte	0x04, 0x0a
        /*0082*/ 	.short	(.L_25 - .L_24)
	.align		4
.L_24:
        /*0084*/ 	.word	index@(.nv.constant0.triton_poi_fused_convolution_relu_10)
        /*0088*/ 	.short	0x0210
        /*008a*/ 	.short	0x0020


	//----- nvinfo : EIATTR_SW_WAR
	.align		4
.L_25:
        /*008c*/ 	.byte	0x04, 0x36
        /*008e*/ 	.short	(.L_27 - .L_26)
.L_26:
        /*0090*/ 	.word	0x00000008
.L_27:


//--------------------- .nv.callgraph             --------------------------
	.section	.nv.callgraph,"",@"SHT_CUDA_CALLGRAPH"
	.align	4
	.sectionentsize	8
	.align		4
        /*0000*/ 	.word	0x00000000
	.align		4
        /*0004*/ 	.word	0xffffffff
	.align		4
        /*0008*/ 	.word	0x00000000
	.align		4
        /*000c*/ 	.word	0xfffffffe
	.align		4
        /*0010*/ 	.word	0x00000000
	.align		4
        /*0014*/ 	.word	0xfffffffd
	.align		4
        /*0018*/ 	.word	0x00000000
	.align		4
        /*001c*/ 	.word	0xfffffffc


//--------------------- .text.triton_poi_fused_convolution_relu_10 --------------------------
	.section	.text.triton_poi_fused_convolution_relu_10,"ax",@progbits
	.sectionflags	@"SHF_BARRIERS=1"
	.align	128
        .global         triton_poi_fused_convolution_relu_10
        .type           triton_poi_fused_convolution_relu_10,@function
        .size           triton_poi_fused_convolution_relu_10,(.L_x_1 - triton_poi_fused_convolution_relu_10)
        .other          triton_poi_fused_convolution_relu_10,@"STO_CUDA_ENTRY STV_DEFAULT"
triton_poi_fused_convolution_relu_10:
.text.triton_poi_fused_convolution_relu_10:
[----:B------:R-:W0:Y:S02]  /*0000*/  LDC R1, c[0x0][0x28] ;  /* 0x00000a00ff017b82 */ /* 0x000e240000000800 */
[----:B------:R-:W1:Y:S01]  /*0010*/  S2R R2, SR_TID.X ;  /* 0x0000000000027919 */ /* 0x000e620000002100 */
[----:B------:R-:W2:Y:S01]  /*0020*/  S2UR UR4, SR_CTAID.X ;  /* 0x00000000000479c3 */ /* 0x000ea20000002500 */
[----:B------:R-:W-:Y:S01]  /*0030*/  CS2R R10, SRZ ;  /* 0x00000000000a7805 */ /* 0x000fe2000001ff00 */
[----:B------:R-:W-:Y:S01]  /*0040*/  ULDC.64 UR8, c[0x0][0x208] ;  /* 0x0000820000087ab9 */ /* 0x000fe20000000a00 */
[----:B------:R-:W3:Y:S05]  /*0050*/  S2R R0, SR_CTAID.Y ;  /* 0x0000000000007919 */ /* 0x000eea0000002600 */
[----:B------:R-:W4:Y:S01]  /*0060*/  S2UR UR6, SR_CgaCtaId ;  /* 0x00000000000679c3 */ /* 0x000f220000008800 */
[----:B------:R-:W-:-:S07]  /*0070*/  UMOV UR5, 0x400 ;  /* 0x0000040000057882 */ /* 0x000fce0000000000 */
[----:B------:R-:W5:Y:S01]  /*0080*/  LDC.64 R12, c[0x0][0x218] ;  /* 0x00008600ff0c7b82 */ /* 0x000f620000000a00 */
[----:B--2---:R-:W-:Y:S01]  /*0090*/  USHF.L.U32 UR4, UR4, 0x2, URZ ;  /* 0x0000000204047899 */ /* 0x004fe2000800063f */
[----:B-1----:R-:W-:Y:S01]  /*00a0*/  IMAD.SHL.U32 R3, R2, 0x4, RZ ;  /* 0x0000000402037824 */ /* 0x002fe200078e00ff */
[----:B------:R-:W-:-:S04]  /*00b0*/  SHF.R.U32.HI R14, RZ, 0x6, R2 ;  /* 0x00000006ff0e7819 */ /* 0x000fc80000011602 */
[----:B------:R-:W-:Y:S02]  /*00c0*/  LOP3.LUT R5, R3, 0xfc, RZ, 0xc0, !PT ;  /* 0x000000fc03057812 */ /* 0x000fe400078ec0ff */
[----:B------:R-:W-:Y:S02]  /*00d0*/  SGXT.U32 R14, R14, 0x1 ;  /* 0x000000010e0e781a */ /* 0x000fe40000000000 */
[----:B---3--:R-:W-:Y:S02]  /*00e0*/  PRMT R6, R5, 0x6540, R0 ;  /* 0x0000654005067816 */ /* 0x008fe40000000000 */
[----:B------:R-:W1:Y:S02]  /*00f0*/  LDC.64 R4, c[0x0][0x210] ;  /* 0x00008400ff047b82 */ /* 0x000e640000000a00 */
[----:B------:R-:W-:Y:S02]  /*0100*/  SHF.R.S32.HI R7, RZ, 0x1f, R6 ;  /* 0x0000001fff077819 */ /* 0x000fe40000011406 */
[----:B------:R-:W-:-:S02]  /*0110*/  ISETP.GE.AND P0, PT, R6, 0x100, PT ;  /* 0x000001000600780c */ /* 0x000fc40003f06270 */
[----:B------:R-:W-:-:S04]  /*0120*/  LEA.HI R7, R7, R6, RZ, 0x6 ;  /* 0x0000000607077211 */ /* 0x000fc800078f30ff */
[C---:B------:R-:W-:Y:S01]  /*0130*/  LOP3.LUT R9, R7.reuse, 0xffffffc0, RZ, 0xc0, !PT ;  /* 0xffffffc007097812 */ /* 0x040fe200078ec0ff */
[----:B------:R-:W-:Y:S01]  /*0140*/  IMAD.SHL.U32 R8, R7, 0x1000, RZ ;  /* 0x0000100007087824 */ /* 0x000fe200078e00ff */
[----:B------:R-:W-:-:S04]  /*0150*/  LOP3.LUT R7, R14, UR4, RZ, 0xfc, !PT ;  /* 0x000000040e077c12 */ /* 0x000fc8000f8efcff */
[----:B------:R-:W-:-:S04]  /*0160*/  LOP3.LUT R8, R8, 0xfffc0000, RZ, 0xc0, !PT ;  /* 0xfffc000008087812 */ /* 0x000fc800078ec0ff */
[----:B------:R-:W-:-:S05]  /*0170*/  IADD3 R8, R8, R6, -R9 ;  /* 0x0000000608087210 */ /* 0x000fca0007ffe809 */
[----:B------:R-:W-:Y:S01]  /*0180*/  IMAD R7, R7, 0x40, R8 ;  /* 0x0000004007077824 */ /* 0x000fe200078e0208 */
[----:B------:R-:W-:-:S03]  /*0190*/  CS2R R8, SRZ ;  /* 0x0000000000087805 */ /* 0x000fc6000001ff00 */
[C---:B------:R-:W-:Y:S02]  /*01a0*/  VIADD R19, R7.reuse, 0x80 ;  /* 0x0000008007137836 */ /* 0x040fe40000000000 */
[----:B-1----:R-:W-:Y:S01]  /*01b0*/  IMAD.WIDE R16, R7, 0x4, R4 ;  /* 0x0000000407107825 */ /* 0x002fe200078e0204 */
[----:B------:R-:W-:-:S03]  /*01c0*/  CS2R R6, SRZ ;  /* 0x0000000000067805 */ /* 0x000fc6000001ff00 */
[----:B------:R-:W-:Y:S01]  /*01d0*/  IMAD.WIDE R18, R19, 0x4, R4 ;  /* 0x0000000413127825 */ /* 0x000fe200078e0204 */
[----:B------:R-:W-:-:S04]  /*01e0*/  CS2R R4, SRZ ;  /* 0x0000000000047805 */ /* 0x000fc8000001ff00 */
[----:B------:R-:W2:Y:S04]  /*01f0*/  @!P0 LDG.E.EL.128 R8, desc[UR8][R18.64] ;  /* 0x0000000812088981 */ /* 0x000ea8000c2e1d00 */
[----:B------:R1:W3:Y:S01]  /*0200*/  @!P0 LDG.E.EL.128 R4, desc[UR8][R16.64] ;  /* 0x0000000810048981 */ /* 0x0002e2000c2e1d00 */
[----:B------:R-:W-:Y:S01]  /*0210*/  IMAD.SHL.U32 R20, R2, 0x10, RZ ;  /* 0x0000001002147824 */ /* 0x000fe200078e00ff */
[----:B----4-:R-:W-:-:S04]  /*0220*/  UPRMT UR5, UR6, 0x654, UR5 ;  /* 0x0000065406057896 */ /* 0x010fc80008000005 */
[----:B------:R-:W-:Y:S01]  /*0230*/  LOP3.LUT R21, R20, 0x3f0, RZ, 0xc0, !PT ;  /* 0x000003f014157812 */ /* 0x000fe200078ec0ff */
[----:B------:R-:W-:-:S03]  /*0240*/  IMAD.SHL.U32 R15, R2, 0x2, RZ ;  /* 0x00000002020f7824 */ /* 0x000fc600078e00ff */
[C---:B------:R-:W-:Y:S01]  /*0250*/  LOP3.LUT R14, R21.reuse, R14, RZ, 0xfc, !PT ;  /* 0x0000000e150e7212 */ /* 0x040fe200078efcff */
[----:B------:R-:W-:Y:S01]  /*0260*/  VIADD R21, R21, UR5 ;  /* 0x0000000515157c36 */ /* 0x000fe20008000000 */
[----:B------:R-:W-:-:S03]  /*0270*/  SHF.R.S32.HI R22, RZ, 0x17, R0 ;  /* 0x00000017ff167819 */ /* 0x000fc60000011400 */
[----:B------:R-:W-:Y:S01]  /*0280*/  IMAD R14, R14, 0x4, R21 ;  /* 0x000000040e0e7824 */ /* 0x000fe200078e0215 */
[----:B------:R-:W-:Y:S02]  /*0290*/  LOP3.LUT R15, R15, 0xfe, RZ, 0xc0, !PT ;  /* 0x000000fe0f0f7812 */ /* 0x000fe400078ec0ff */
[----:B-1----:R-:W-:Y:S02]  /*02a0*/  SGXT R17, R22, 0x1 ;  /* 0x000000011611781a */ /* 0x002fe40000000200 */
[----:B------:R-:W-:-:S04]  /*02b0*/  PRMT R16, R15, 0x6540, R0 ;  /* 0x000065400f107816 */ /* 0x000fc80000000000 */
[----:B------:R-:W-:-:S04]  /*02c0*/  LEA.HI R17, R17, R16, RZ, 0x6 ;  /* 0x0000001011117211 */ /* 0x000fc800078f30ff */
[----:B------:R-:W-:Y:S02]  /*02d0*/  LOP3.LUT R17, R17, 0xffffffc0, RZ, 0xc0, !PT ;  /* 0xffffffc011117812 */ /* 0x000fe400078ec0ff */
[----:B------:R-:W-:-:S03]  /*02e0*/  ISETP.GE.AND P0, PT, R16, 0x100, PT ;  /* 0x000001001000780c */ /* 0x000fc60003f06270 */
[----:B------:R-:W-:-:S04]  /*02f0*/  IMAD.IADD R17, R16, 0x1, -R17 ;  /* 0x0000000110117824 */ /* 0x000fc800078e0a11 */
[----:B-----5:R-:W-:Y:S01]  /*0300*/  IMAD.WIDE R16, R17, 0x4, R12 ;  /* 0x0000000411107825 */ /* 0x020fe200078e020c */
[----:B------:R-:W-:Y:S01]  /*0310*/  CS2R R12, SRZ ;  /* 0x00000000000c7805 */ /* 0x000fe2000001ff00 */
[----:B--2---:R-:W-:Y:S04]  /*0320*/  STS [R14+0x8], R8 ;  /* 0x000008080e007388 */ /* 0x004fe80000000800 */
[----:B---3--:R1:W-:Y:S04]  /*0330*/  STS [R14], R4 ;  /* 0x000000040e007388 */ /* 0x0083e80000000800 */
[----:B------:R-:W-:Y:S04]  /*0340*/  STS [R14+0x14], R5 ;  /* 0x000014050e007388 */ /* 0x000fe80000000800 */
[----:B------:R-:W-:Y:S04]  /*0350*/  STS [R14+0x28], R6 ;  /* 0x000028060e007388 */ /* 0x000fe80000000800 */
[----:B------:R2:W-:Y:S04]  /*0360*/  STS [R14+0x3c], R7 ;  /* 0x00003c070e007388 */ /* 0x0005e80000000800 */
[----:B------:R-:W-:Y:S04]  /*0370*/  STS [R14+0x1c], R9 ;  /* 0x00001c090e007388 */ /* 0x000fe80000000800 */
[----:B------:R-:W-:Y:S04]  /*0380*/  STS [R14+0x30], R10 ;  /* 0x0000300a0e007388 */ /* 0x000fe80000000800 */
[----:B------:R3:W-:Y:S01]  /*0390*/  STS [R14+0x44], R11 ;  /* 0x0000440b0e007388 */ /* 0x0007e20000000800 */
[----:B------:R-:W-:Y:S06]  /*03a0*/  BAR.SYNC.DEFER_BLOCKING 0x0 ;  /* 0x0000000000007b1d */ /* 0x000fec0000010000 */
[----:B------:R4:W5:Y:S01]  /*03b0*/  @!P0 LDG.E.EL.64 R12, desc[UR8][R16.64] ;  /* 0x00000008100c8981 */ /* 0x000962000c2e1b00 */
[----:B------:R-:W-:-:S05]  /*03c0*/  LOP3.LUT R3, R3, 0x1fc, RZ, 0xc0, !PT ;  /* 0x000001fc03037812 */ /* 0x000fca00078ec0ff */
[----:B-1----:R-:W-:-:S04]  /*03d0*/  VIADD R4, R3, UR5 ;  /* 0x0000000503047c36 */ /* 0x002fc80008000000 */
[----:B------:R-:W-:-:S05]  /*03e0*/  IMAD R18, R3, 0x4, R4 ;  /* 0x0000000403127824 */ /* 0x000fca00078e0204 */
[----:B------:R-:W-:Y:S04]  /*03f0*/  LDS R9, [R18+0xa00] ;  /* 0x000a000012097984 */ /* 0x000fe80000000800 */
[----:B------:R-:W-:Y:S04]  /*0400*/  LDS R5, [R18+0xa04] ;  /* 0x000a040012057984 */ /* 0x000fe80000000800 */
[----:B------:R-:W-:Y:S04]  /*0410*/  LDS R4, [R18+0xa08] ;  /* 0x000a080012047984 */ /* 0x000fe80000000800 */
[----:B------:R-:W-:Y:S04]  /*0420*/  LDS R8, [R18+0xa0c] ;  /* 0x000a0c0012087984 */ /* 0x000fe80000000800 */
[----:B------:R-:W-:Y:S04]  /*0430*/  LDS R10, [R18+0xc] ;  /* 0x00000c00120a7984 */ /* 0x000fe80000000800 */
[----:B------:R-:W-:Y:S04]  /*0440*/  LDS R11, [R18+0x8] ;  /* 0x00000800120b7984 */ /* 0x000fe80000000800 */
[----:B----4-:R-:W-:Y:S04]  /*0450*/  LDS R16, [R18+0x4] ;  /* 0x0000040012107984 */ /* 0x010fe80000000800 */
[----:B------:R-:W-:Y:S01]  /*0460*/  LDS R17, [R18] ;  /* 0x0000000012117984 */ /* 0x000fe20000000800 */
[----:B------:R-:W-:Y:S01]  /*0470*/  LEA R15, R15, UR5, 0x3 ;  /* 0x000000050f0f7c11 */ /* 0x000fe2000f8e18ff */
[----:B------:R-:W-:Y:S01]  /*0480*/  BAR.SYNC.DEFER_BLOCKING 0x0 ;  /* 0x0000000000007b1d */ /* 0x000fe20000010000 */
[----:B--2---:R-:W-:-:S04]  /*0490*/  LOP3.LUT R7, R2, 0x7f, RZ, 0xc0, !PT ;  /* 0x0000007f02077812 */ /* 0x004fc800078ec0ff */
[C---:B------:R-:W-:Y:S02]  /*04a0*/  LEA R19, R7.reuse, UR5, 0x3 ;  /* 0x0000000507137c11 */ /* 0x040fe4000f8e18ff */
[----:B------:R-:W-:-:S04]  /*04b0*/  LOP3.LUT R2, R7, 0x80, RZ, 0xfc, !PT ;  /* 0x0000008007027812 */ /* 0x000fc800078efcff */
[----:B---3--:R-:W-:Y:S02]  /*04c0*/  LEA R14, R2, UR5, 0x3 ;  /* 0x00000005020e7c11 */ /* 0x008fe4000f8e18ff */
[----:B------:R-:W1:Y:S01]  /*04d0*/  LDC.64 R2, c[0x0][0x220] ;  /* 0x00008800ff027b82 */ /* 0x000e620000000a00 */
[----:B------:R-:W-:Y:S01]  /*04e0*/  IMAD.SHL.U32 R6, R0, 0x100, RZ ;  /* 0x0000010000067824 */ /* 0x000fe200078e00ff */
[----:B------:R-:W-:-:S04]  /*04f0*/  PRMT R0, R7, 0x6540, R0 ;  /* 0x0000654007007816 */ /* 0x000fc80000000000 */
[----:B------:R-:W-:Y:S02]  /*0500*/  LOP3.LUT R6, R6, 0x80, R7, 0xfe, !PT ;  /* 0x0000008006067812 */ /* 0x000fe400078efe07 */
[----:B------:R-:W-:Y:S02]  /*0510*/  ISETP.GE.AND P0, PT, R0, 0x100, PT ;  /* 0x000001000000780c */ /* 0x000fe40003f06270 */
[----:B------:R-:W-:Y:S01]  /*0520*/  ISETP.GE.AND P3, PT, R6, 0x100, PT ;  /* 0x000001000600780c */ /* 0x000fe20003f66270 */
[----:B-----5:R-:W-:Y:S04]  /*0530*/  STS [R15], R12 ;  /* 0x0000000c0f007388 */ /* 0x020fe80000000800 */
[----:B------:R2:W-:Y:S01]  /*0540*/  STS [R15+0x8], R13 ;  /* 0x0000080d0f007388 */ /* 0x0005e20000000800 */
[----:B------:R-:W-:Y:S06]  /*0550*/  BAR.SYNC.DEFER_BLOCKING 0x0 ;  /* 0x0000000000007b1d */ /* 0x000fec0000010000 */
[----:B------:R-:W3:Y:S04]  /*0560*/  LDS R19, [R19] ;  /* 0x0000000013137984 */ /* 0x000ee80000000800 */
[----:B------:R-:W4:Y:S01]  /*0570*/  LDS R14, [R14] ;  /* 0x000000000e0e7984 */ /* 0x000f220000000800 */
[----:B--2---:R-:W-:-:S02]  /*0580*/  LEA R13, R0, UR4, 0xc ;  /* 0x00000004000d7c11 */ /* 0x004fc4000f8e60ff */
[----:B------:R-:W-:Y:S02]  /*0590*/  LEA R15, R6, UR4, 0xc ;  /* 0x00000004060f7c11 */ /* 0x000fe4000f8e60ff */
[CC--:B---3--:R-:W-:Y:S01]  /*05a0*/  FSETP.GEU.AND P5, PT, R16.reuse, -R19.reuse, PT ;  /* 0x800000131000720b */ /* 0x0c8fe20003fae000 */
[--C-:B------:R-:W-:Y:S01]  /*05b0*/  FADD R16, R16, R19.reuse ;  /* 0x0000001310107221 */ /* 0x100fe20000000000 */
[-C--:B------:R-:W-:Y:S01]  /*05c0*/  FSETP.GEU.AND P2, PT, R17, -R19.reuse, PT ;  /* 0x800000131100720b */ /* 0x080fe20003f4e000 */
[--C-:B------:R-:W-:Y:S01]  /*05d0*/  FADD R0, R11, R19.reuse ;  /* 0x000000130b007221 */ /* 0x100fe20000000000 */
[C-C-:B------:R-:W-:Y:S01]  /*05e0*/  FADD R7, R10.reuse, R19.reuse ;  /* 0x000000130a077221 */ /* 0x140fe20000000000 */
[----:B------:R-:W-:Y:S01]  /*05f0*/  FADD R17, R17, R19 ;  /* 0x0000001311117221 */ /* 0x000fe20000000000 */
[-C--:B------:R-:W-:Y:S01]  /*0600*/  FSETP.GEU.AND P6, PT, R11, -R19.reuse, PT ;  /* 0x800000130b00720b */ /* 0x080fe20003fce000 */
[----:B----4-:R-:W-:Y:S01]  /*0610*/  FADD R12, R5, R14 ;  /* 0x0000000e050c7221 */ /* 0x010fe20000000000 */
[----:B------:R-:W-:Y:S01]  /*0620*/  FSETP.GEU.AND P1, PT, R10, -R19, PT ;  /* 0x800000130a00720b */ /* 0x000fe20003f2e000 */
[----:B-1----:R-:W-:Y:S01]  /*0630*/  IMAD.WIDE R10, R13, 0x4, R2 ;  /* 0x000000040d0a7825 */ /* 0x002fe200078e0202 */
[----:B------:R-:W-:-:S03]  /*0640*/  FSETP.GEU.AND P4, PT, R5, -R14, PT ;  /* 0x8000000e0500720b */ /* 0x000fc60003f8e000 */
[--C-:B------:R-:W-:Y:S01]  /*0650*/  FADD R13, R4, R14.reuse ;  /* 0x0000000e040d7221 */ /* 0x100fe20000000000 */
[----:B------:R-:W-:Y:S02]  /*0660*/  SEL R5, R16, RZ, P5 ;  /* 0x000000ff10057207 */ /* 0x000fe40002800000 */
[-C--:B------:R-:W-:Y:S02]  /*0670*/  FSETP.GEU.AND P5, PT, R4, -R14.reuse, PT ;  /* 0x8000000e0400720b */ /* 0x080fe40003fae000 */
[----:B------:R-:W-:Y:S02]  /*0680*/  SEL R6, R0, RZ, P6 ;  /* 0x000000ff00067207 */ /* 0x000fe40003000000 */
[----:B------:R-:W-:Y:S02]  /*0690*/  SEL R7, R7, RZ, P1 ;  /* 0x000000ff07077207 */ /* 0x000fe40000800000 */
[----:B------:R-:W-:Y:S02]  /*06a0*/  SEL R4, R17, RZ, P2 ;  /* 0x000000ff11047207 */ /* 0x000fe40001000000 */
[CC--:B------:R-:W-:Y:S01]  /*06b0*/  FSETP.GEU.AND P6, PT, R8.reuse, -R14.reuse, PT ;  /* 0x8000000e0800720b */ /* 0x0c0fe20003fce000 */
[--C-:B------:R-:W-:Y:S01]  /*06c0*/  FADD R8, R8, R14.reuse ;  /* 0x0000000e08087221 */ /* 0x100fe20000000000 */
[C---:B------:R-:W-:Y:S01]  /*06d0*/  FSETP.GEU.AND P1, PT, R9.reuse, -R14, PT ;  /* 0x8000000e0900720b */ /* 0x040fe20003f2e000 */
[----:B------:R-:W-:Y:S01]  /*06e0*/  FADD R9, R9, R14 ;  /* 0x0000000e09097221 */ /* 0x000fe20000000000 */
[----:B------:R1:W-:Y:S01]  /*06f0*/  @!P0 STG.E.128 desc[UR8][R10.64], R4 ;  /* 0x000000040a008986 */ /* 0x0003e2000c101d08 */
[----:B------:R-:W-:Y:S01]  /*0700*/  IMAD.WIDE R2, R15, 0x4, R2 ;  /* 0x000000040f027825 */ /* 0x000fe200078e0202 */
[----:B------:R-:W-:-:S02]  /*0710*/  SEL R17, R12, RZ, P4 ;  /* 0x000000ff0c117207 */ /* 0x000fc40002000000 */
[----:B------:R-:W-:Y:S02]  /*0720*/  SEL R18, R13, RZ, P5 ;  /* 0x000000ff0d127207 */ /* 0x000fe40002800000 */
[----:B------:R-:W-:Y:S02]  /*0730*/  SEL R19, R8, RZ, P6 ;  /* 0x000000ff08137207 */ /* 0x000fe40003000000 */
[----:B------:R-:W-:Y:S01]  /*0740*/  SEL R16, R9, RZ, P1 ;  /* 0x000000ff09107207 */ /* 0x000fe20000800000 */
[----:B------:R-:W-:Y:S06]  /*0750*/  @P3 EXIT ;  /* 0x000000000000394d */ /* 0x000fec0003800000 */
[----:B------:R-:W-:Y:S01]  /*0760*/  STG.E.128 desc[UR8][R2.64], R16 ;  /* 0x0000001002007986 */ /* 0x000fe2000c101d08 */
[----:B------:R-:W-:Y:S05]  /*0770*/  EXIT ;  /* 0x000000000000794d */ /* 0x000fea0003800000 */
.L_x_0:
[----:B------:R-:W-:-:S00]  /*0780*/  BRA `(.L_x_0) ;  /* 0xfffffffc00fc7947 */ /* 0x000fc0000383ffff */
[----:B------:R-:W-:-:S00]  /*0790*/  NOP ;  /* 0x0000000000007918 */ /* 0x000fc00000000000 */
        /* <DEDUP_REMOVED lines=14> */
.L_x_1:


//--------------------- .nv.shared.triton_poi_fused_convolution_relu_10 --------------------------
	.section	.nv.shared.triton_poi_fused_convolution_relu_10,"aw",@nobits
	.sectionflags	@""
	.align	16
	.zero		1024


//--------------------- .nv.constant0.triton_poi_fused_convolution_relu_10 --------------------------
	.section	.nv.constant0.triton_poi_fused_convolution_relu_10,"a",@progbits
	.sectionflags	@""
	.align	4
.nv.constant0.triton_poi_fused_convolution_relu_10:
	.zero		560
